//
// Generated by NVIDIA NVVM Compiler
//
// Compiler Build ID: CL-36424714
// Cuda compilation tools, release 13.0, V13.0.88
// Based on NVVM 20.0.0
//

.version 9.0
.target sm_100
.address_size 64

	// .globl	add

.visible .entry add(
	.param .u64 .ptr .align 1 add_param_0,
	.param .u64 .ptr .align 1 add_param_1,
	.param .u64 .ptr .align 1 add_param_2,
	.param .u32 add_param_3,
	.param .u32 add_param_4
)
{
	.reg .pred 	%p<3>;
	.reg .b32 	%r<14>;
	.reg .b64 	%rd<11>;
	.reg .b64 	%fd<4>;

	ld.param.u64 	%rd4, [add_param_0];
	ld.param.u64 	%rd5, [add_param_1];
	ld.param.u64 	%rd6, [add_param_2];
	ld.param.u32 	%r7, [add_param_3];
	ld.param.u32 	%r6, [add_param_4];
	mul.lo.s32 	%r1, %r6, %r7;
	setp.eq.s32 	%p1, %r1, 0;
	@%p1 bra 	$L__BB0_3;
	shl.b32 	%r2, %r6, 1;
	mov.u32 	%r9, %ntid.x;
	mov.u32 	%r10, %ctaid.x;
	mov.u32 	%r11, %tid.x;
	mad.lo.s32 	%r3, %r9, %r10, %r11;
	cvta.to.global.u64 	%rd1, %rd4;
	cvta.to.global.u64 	%rd2, %rd5;
	cvta.to.global.u64 	%rd3, %rd6;
	mov.b32 	%r13, 0;
$L__BB0_2:
	add.s32 	%r12, %r3, %r13;
	mul.wide.u32 	%rd7, %r12, 8;
	add.s64 	%rd8, %rd1, %rd7;
	ld.global.f64 	%fd1, [%rd8];
	add.s64 	%rd9, %rd2, %rd7;
	ld.global.f64 	%fd2, [%rd9];
	add.f64 	%fd3, %fd1, %fd2;
	add.s64 	%rd10, %rd3, %rd7;
	st.global.f64 	[%rd10], %fd3;
	add.s32 	%r13, %r13, %r2;
	setp.lt.u32 	%p2, %r13, %r1;
	@%p2 bra 	$L__BB0_2;
$L__BB0_3:
	ret;

}
	// .globl	sub
.visible .entry sub(
	.param .u64 .ptr .align 1 sub_param_0,
	.param .u64 .ptr .align 1 sub_param_1,
	.param .u64 .ptr .align 1 sub_param_2,
	.param .u32 sub_param_3,
	.param .u32 sub_param_4
)
{
	.reg .pred 	%p<3>;
	.reg .b32 	%r<14>;
	.reg .b64 	%rd<11>;
	.reg .b64 	%fd<4>;

	ld.param.u64 	%rd4, [sub_param_0];
	ld.param.u64 	%rd5, [sub_param_1];
	ld.param.u64 	%rd6, [sub_param_2];
	ld.param.u32 	%r7, [sub_param_3];
	ld.param.u32 	%r6, [sub_param_4];
	mul.lo.s32 	%r1, %r6, %r7;
	setp.eq.s32 	%p1, %r1, 0;
	@%p1 bra 	$L__BB1_3;
	shl.b32 	%r2, %r6, 1;
	mov.u32 	%r9, %ntid.x;
	mov.u32 	%r10, %ctaid.x;
	mov.u32 	%r11, %tid.x;
	mad.lo.s32 	%r3, %r9, %r10, %r11;
	cvta.to.global.u64 	%rd1, %rd4;
	cvta.to.global.u64 	%rd2, %rd5;
	cvta.to.global.u64 	%rd3, %rd6;
	mov.b32 	%r13, 0;
$L__BB1_2:
	add.s32 	%r12, %r3, %r13;
	mul.wide.u32 	%rd7, %r12, 8;
	add.s64 	%rd8, %rd1, %rd7;
	ld.global.f64 	%fd1, [%rd8];
	add.s64 	%rd9, %rd2, %rd7;
	ld.global.f64 	%fd2, [%rd9];
	sub.f64 	%fd3, %fd1, %fd2;
	add.s64 	%rd10, %rd3, %rd7;
	st.global.f64 	[%rd10], %fd3;
	add.s32 	%r13, %r13, %r2;
	setp.lt.u32 	%p2, %r13, %r1;
	@%p2 bra 	$L__BB1_2;
$L__BB1_3:
	ret;

}
	// .globl	mul
.visible .entry mul(
	.param .u64 .ptr .align 1 mul_param_0,
	.param .u64 .ptr .align 1 mul_param_1,
	.param .u64 .ptr .align 1 mul_param_2,
	.param .u32 mul_param_3,
	.param .u32 mul_param_4
)
{
	.reg .pred 	%p<3>;
	.reg .b32 	%r<14>;
	.reg .b64 	%rd<11>;
	.reg .b64 	%fd<4>;

	ld.param.u64 	%rd4, [mul_param_0];
	ld.param.u64 	%rd5, [mul_param_1];
	ld.param.u64 	%rd6, [mul_param_2];
	ld.param.u32 	%r7, [mul_param_3];
	ld.param.u32 	%r6, [mul_param_4];
	mul.lo.s32 	%r1, %r6, %r7;
	setp.eq.s32 	%p1, %r1, 0;
	@%p1 bra 	$L__BB2_3;
	shl.b32 	%r2, %r6, 1;
	mov.u32 	%r9, %ntid.x;
	mov.u32 	%r10, %ctaid.x;
	mov.u32 	%r11, %tid.x;
	mad.lo.s32 	%r3, %r9, %r10, %r11;
	cvta.to.global.u64 	%rd1, %rd4;
	cvta.to.global.u64 	%rd2, %rd5;
	cvta.to.global.u64 	%rd3, %rd6;
	mov.b32 	%r13, 0;
$L__BB2_2:
	add.s32 	%r12, %r3, %r13;
	mul.wide.u32 	%rd7, %r12, 8;
	add.s64 	%rd8, %rd1, %rd7;
	ld.global.f64 	%fd1, [%rd8];
	add.s64 	%rd9, %rd2, %rd7;
	ld.global.f64 	%fd2, [%rd9];
	mul.f64 	%fd3, %fd1, %fd2;
	add.s64 	%rd10, %rd3, %rd7;
	st.global.f64 	[%rd10], %fd3;
	add.s32 	%r13, %r13, %r2;
	setp.lt.u32 	%p2, %r13, %r1;
	@%p2 bra 	$L__BB2_2;
$L__BB2_3:
	ret;

}
	// .globl	division
.visible .entry division(
	.param .u64 .ptr .align 1 division_param_0,
	.param .u64 .ptr .align 1 division_param_1,
	.param .u64 .ptr .align 1 division_param_2,
	.param .u32 division_param_3,
	.param .u32 division_param_4
)
{
	.reg .pred 	%p<3>;
	.reg .b32 	%r<14>;
	.reg .b64 	%rd<11>;
	.reg .b64 	%fd<4>;

	ld.param.u64 	%rd4, [division_param_0];
	ld.param.u64 	%rd5, [division_param_1];
	ld.param.u64 	%rd6, [division_param_2];
	ld.param.u32 	%r7, [division_param_3];
	ld.param.u32 	%r6, [division_param_4];
	mul.lo.s32 	%r1, %r6, %r7;
	setp.eq.s32 	%p1, %r1, 0;
	@%p1 bra 	$L__BB3_3;
	shl.b32 	%r2, %r6, 1;
	mov.u32 	%r9, %ntid.x;
	mov.u32 	%r10, %ctaid.x;
	mov.u32 	%r11, %tid.x;
	mad.lo.s32 	%r3, %r9, %r10, %r11;
	cvta.to.global.u64 	%rd1, %rd4;
	cvta.to.global.u64 	%rd2, %rd5;
	cvta.to.global.u64 	%rd3, %rd6;
	mov.b32 	%r13, 0;
$L__BB3_2:
	add.s32 	%r12, %r3, %r13;
	mul.wide.u32 	%rd7, %r12, 8;
	add.s64 	%rd8, %rd1, %rd7;
	ld.global.f64 	%fd1, [%rd8];
	add.s64 	%rd9, %rd2, %rd7;
	ld.global.f64 	%fd2, [%rd9];
	div.rn.f64 	%fd3, %fd1, %fd2;
	add.s64 	%rd10, %rd3, %rd7;
	st.global.f64 	[%rd10], %fd3;
	add.s32 	%r13, %r13, %r2;
	setp.lt.u32 	%p2, %r13, %r1;
	@%p2 bra 	$L__BB3_2;
$L__BB3_3:
	ret;

}


// ===== COMPILED SASS (sm_100) =====

	.target	sm_100

	.elftype	@"ET_EXEC"


//--------------------- .note.nv.tkinfo           --------------------------
	.section	.note.nv.tkinfo,"",@"SHT_NOTE"
	.sectionflags	@"SHF_NOTE_NV_TKINFO"
	.tkinfo
        /*0018*/ 	.word	0x00000002
        /*0030*/ 	.string	""
        /*0030*/ 	.string	"ptxas"
        /*0030*/ 	.string	"Cuda compilation tools, release 13.0, V13.0.88"
        /*0030*/ 	.string	"Build cuda_13.0.r13.0/compiler.36424714_0"
        /*0030*/ 	.string	"-arch sm_100 -m 64 "



//--------------------- .note.nv.cuinfo           --------------------------
	.section	.note.nv.cuinfo,"",@"SHT_NOTE"
	.sectionflags	@"SHF_NOTE_NV_CUINFO"
        /*0018*/ 	.short	0x0002
        /*001a*/ 	.short	0x0064
        /*001c*/ 	.short	0x0082
	.zero		2


//--------------------- .nv.info                  --------------------------
	.section	.nv.info,"",@"SHT_CUDA_INFO"
	.align	4


	//----- nvinfo : EIATTR_REGCOUNT
	.align		4
        /*0000*/ 	.byte	0x04, 0x2f
        /*0002*/ 	.short	(.L_1 - .L_0)
	.align		4
.L_0:
        /*0004*/ 	.word	index@(add)
        /*0008*/ 	.word	0x00000012


	//----- nvinfo : EIATTR_FRAME_SIZE
	.align		4
.L_1:
        /*000c*/ 	.byte	0x04, 0x11
        /*000e*/ 	.short	(.L_3 - .L_2)
	.align		4
.L_2:
        /*0010*/ 	.word	index@(add)
        /*0014*/ 	.word	0x00000000


	//----- nvinfo : EIATTR_REGCOUNT
	.align		4
.L_3:
        /*0018*/ 	.byte	0x04, 0x2f
        /*001a*/ 	.short	(.L_5 - .L_4)
	.align		4
.L_4:
        /*001c*/ 	.word	index@(sub)
        /*0020*/ 	.word	0x00000012


	//----- nvinfo : EIATTR_FRAME_SIZE
	.align		4
.L_5:
        /*0024*/ 	.byte	0x04, 0x11
        /*0026*/ 	.short	(.L_7 - .L_6)
	.align		4
.L_6:
        /*0028*/ 	.word	index@(sub)
        /*002c*/ 	.word	0x00000000


	//----- nvinfo : EIATTR_REGCOUNT
	.align		4
.L_7:
        /*0030*/ 	.byte	0x04, 0x2f
        /*0032*/ 	.short	(.L_9 - .L_8)
	.align		4
.L_8:
        /*0034*/ 	.word	index@(mul)
        /*0038*/ 	.word	0x00000012


	//----- nvinfo : EIATTR_FRAME_SIZE
	.align		4
.L_9:
        /*003c*/ 	.byte	0x04, 0x11
        /*003e*/ 	.short	(.L_11 - .L_10)
	.align		4
.L_10:
        /*0040*/ 	.word	index@(mul)
        /*0044*/ 	.word	0x00000000


	//----- nvinfo : EIATTR_REGCOUNT
	.align		4
.L_11:
        /*0048*/ 	.byte	0x04, 0x2f
        /*004a*/ 	.short	(.L_13 - .L_12)
	.align		4
.L_12:
        /*004c*/ 	.word	index@(division)
        /*0050*/ 	.word	0x0000001e


	//----- nvinfo : EIATTR_FRAME_SIZE
	.align		4
.L_13:
        /*0054*/ 	.byte	0x04, 0x11
        /*0056*/ 	.short	(.L_15 - .L_14)
	.align		4
.L_14:
        /*0058*/ 	.word	index@($__internal_0_$__cuda_sm20_div_rn_f64_full)
        /*005c*/ 	.word	0x00000000


	//----- nvinfo : EIATTR_FRAME_SIZE
	.align		4
.L_15:
        /*0060*/ 	.byte	0x04, 0x11
        /*0062*/ 	.short	(.L_17 - .L_16)
	.align		4
.L_16:
        /*0064*/ 	.word	index@(division)
        /*0068*/ 	.word	0x00000000


	//----- nvinfo : EIATTR_MIN_STACK_SIZE
	.align		4
.L_17:
        /*006c*/ 	.byte	0x04, 0x12
        /*006e*/ 	.short	(.L_19 - .L_18)
	.align		4
.L_18:
        /*0070*/ 	.word	index@(division)
        /*0074*/ 	.word	0x00000000


	//----- nvinfo : EIATTR_MIN_STACK_SIZE
	.align		4
.L_19:
        /*0078*/ 	.byte	0x04, 0x12
        /*007a*/ 	.short	(.L_21 - .L_20)
	.align		4
.L_20:
        /*007c*/ 	.word	index@(mul)
        /*0080*/ 	.word	0x00000000


	//----- nvinfo : EIATTR_MIN_STACK_SIZE
	.align		4
.L_21:
        /*0084*/ 	.byte	0x04, 0x12
        /*0086*/ 	.short	(.L_23 - .L_22)
	.align		4
.L_22:
        /*0088*/ 	.word	index@(sub)
        /*008c*/ 	.word	0x00000000


	//----- nvinfo : EIATTR_MIN_STACK_SIZE
	.align		4
.L_23:
        /*0090*/ 	.byte	0x04, 0x12
        /*0092*/ 	.short	(.L_25 - .L_24)
	.align		4
.L_24:
        /*0094*/ 	.word	index@(add)
        /*0098*/ 	.word	0x00000000
.L_25:


//--------------------- .nv.compat                --------------------------
	.section	.nv.compat,"",@"SHT_CUDA_COMPAT_INFO"
	.align	4
        /*0000*/ 	.byte	0x02, 0x09, 0x00, 0x00, 0x02, 0x02, 0x01, 0x00, 0x02, 0x05, 0x05, 0x00, 0x03, 0x07, 0x01, 0x01
        /*0010*/ 	.byte	0x02, 0x03, 0x00, 0x00, 0x02, 0x06, 0x01, 0x00, 0x04, 0x0b, 0x08, 0x00, 0x01, 0x00, 0x00, 0x00
        /*0020*/ 	.byte	0x00, 0x00, 0x00, 0x00


//--------------------- .nv.info.division         --------------------------
	.section	.nv.info.division,"",@"SHT_CUDA_INFO"
	.sectionflags	@""
	.align	4


	//----- nvinfo : EIATTR_CUDA_API_VERSION
	.align		4
        /*0000*/ 	.byte	0x04, 0x37
        /*0002*/ 	.short	(.L_27 - .L_26)
.L_26:
        /*0004*/ 	.word	0x00000082


	//----- nvinfo : EIATTR_KPARAM_INFO
	.align		4
.L_27:
        /*0008*/ 	.byte	0x04, 0x17
        /*000a*/ 	.short	(.L_29 - .L_28)
.L_28:
        /*000c*/ 	.word	0x00000000
        /*0010*/ 	.short	0x0004
        /*0012*/ 	.short	0x001c
        /*0014*/ 	.byte	0x00, 0xf0, 0x11, 0x00


	//----- nvinfo : EIATTR_KPARAM_INFO
	.align		4
.L_29:
        /*0018*/ 	.byte	0x04, 0x17
        /*001a*/ 	.short	(.L_31 - .L_30)
.L_30:
        /*001c*/ 	.word	0x00000000
        /*0020*/ 	.short	0x0003
        /*0022*/ 	.short	0x0018
        /*0024*/ 	.byte	0x00, 0xf0, 0x11, 0x00


	//----- nvinfo : EIATTR_KPARAM_INFO
	.align		4
.L_31:
        /*0028*/ 	.byte	0x04, 0x17
        /*002a*/ 	.short	(.L_33 - .L_32)
.L_32:
        /*002c*/ 	.word	0x00000000
        /*0030*/ 	.short	0x0002
        /*0032*/ 	.short	0x0010
        /*0034*/ 	.byte	0x00, 0xf5, 0x21, 0x00


	//----- nvinfo : EIATTR_KPARAM_INFO
	.align		4
.L_33:
        /*0038*/ 	.byte	0x04, 0x17
        /*003a*/ 	.short	(.L_35 - .L_34)
.L_34:
        /*003c*/ 	.word	0x00000000
        /*0040*/ 	.short	0x0001
        /*0042*/ 	.short	0x0008
        /*0044*/ 	.byte	0x00, 0xf5, 0x21, 0x00


	//----- nvinfo : EIATTR_KPARAM_INFO
	.align		4
.L_35:
        /*0048*/ 	.byte	0x04, 0x17
        /*004a*/ 	.short	(.L_37 - .L_36)
.L_36:
        /*004c*/ 	.word	0x00000000
        /*0050*/ 	.short	0x0000
        /*0052*/ 	.short	0x0000
        /*0054*/ 	.byte	0x00, 0xf5, 0x21, 0x00


	//----- nvinfo : EIATTR_SPARSE_MMA_MASK
	.align		4
.L_37:
        /*0058*/ 	.byte	0x03, 0x50
        /*005a*/ 	.short	0x0000


	//----- nvinfo : EIATTR_MAXREG_COUNT
	.align		4
        /*005c*/ 	.byte	0x03, 0x1b
        /*005e*/ 	.short	0x00ff


	//----- nvinfo : EIATTR_MERCURY_ISA_VERSION
	.align		4
        /*0060*/ 	.byte	0x03, 0x5f
        /*0062*/ 	.short	0x0101


	//----- nvinfo : EIATTR_VRC_CTA_INIT_COUNT
	.align		4
        /*0064*/ 	.byte	0x02, 0x4a
	.zero		1
	.zero		1


	//----- nvinfo : EIATTR_EXIT_INSTR_OFFSETS
	.align		4
        /*0068*/ 	.byte	0x04, 0x1c
        /*006a*/ 	.short	(.L_39 - .L_38)


	//   ....[0]....
.L_38:
        /*006c*/ 	.word	0x00000040


	//   ....[1]....
        /*0070*/ 	.word	0x000002d0


	//----- nvinfo : EIATTR_CRS_STACK_SIZE
	.align		4
.L_39:
        /*0074*/ 	.byte	0x04, 0x1e
        /*0076*/ 	.short	(.L_41 - .L_40)
.L_40:
        /*0078*/ 	.word	0x00000000


	//----- nvinfo : EIATTR_CBANK_PARAM_SIZE
	.align		4
.L_41:
        /*007c*/ 	.byte	0x03, 0x19
        /*007e*/ 	.short	0x0020


	//----- nvinfo : EIATTR_PARAM_CBANK
	.align		4
        /*0080*/ 	.byte	0x04, 0x0a
        /*0082*/ 	.short	(.L_43 - .L_42)
	.align		4
.L_42:
        /*0084*/ 	.word	index@(.nv.constant0.division)
        /*0088*/ 	.short	0x0380
        /*008a*/ 	.short	0x0020


	//----- nvinfo : EIATTR_SW_WAR
	.align		4
.L_43:
        /*008c*/ 	.byte	0x04, 0x36
        /*008e*/ 	.short	(.L_45 - .L_44)
.L_44:
        /*0090*/ 	.word	0x00000008
.L_45:


//--------------------- .nv.info.mul              --------------------------
	.section	.nv.info.mul,"",@"SHT_CUDA_INFO"
	.sectionflags	@""
	.align	4


	//----- nvinfo : EIATTR_CUDA_API_VERSION
	.align		4
        /*0000*/ 	.byte	0x04, 0x37
        /*0002*/ 	.short	(.L_47 - .L_46)
.L_46:
        /*0004*/ 	.word	0x00000082


	//----- nvinfo : EIATTR_KPARAM_INFO
	.align		4
.L_47:
        /*0008*/ 	.byte	0x04, 0x17
        /*000a*/ 	.short	(.L_49 - .L_48)
.L_48:
        /*000c*/ 	.word	0x00000000
        /*0010*/ 	.short	0x0004
        /*0012*/ 	.short	0x001c
        /*0014*/ 	.byte	0x00, 0xf0, 0x11, 0x00


	//----- nvinfo : EIATTR_KPARAM_INFO
	.align		4
.L_49:
        /*0018*/ 	.byte	0x04, 0x17
        /*001a*/ 	.short	(.L_51 - .L_50)
.L_50:
        /*001c*/ 	.word	0x00000000
        /*0020*/ 	.short	0x0003
        /*0022*/ 	.short	0x0018
        /*0024*/ 	.byte	0x00, 0xf0, 0x11, 0x00


	//----- nvinfo : EIATTR_KPARAM_INFO
	.align		4
.L_51:
        /*0028*/ 	.byte	0x04, 0x17
        /*002a*/ 	.short	(.L_53 - .L_52)
.L_52:
        /*002c*/ 	.word	0x00000000
        /*0030*/ 	.short	0x0002
        /*0032*/ 	.short	0x0010
        /*0034*/ 	.byte	0x00, 0xf5, 0x21, 0x00


	//----- nvinfo : EIATTR_KPARAM_INFO
	.align		4
.L_53:
        /*0038*/ 	.byte	0x04, 0x17
        /*003a*/ 	.short	(.L_55 - .L_54)
.L_54:
        /*003c*/ 	.word	0x00000000
        /*0040*/ 	.short	0x0001
        /*0042*/ 	.short	0x0008
        /*0044*/ 	.byte	0x00, 0xf5, 0x21, 0x00


	//----- nvinfo : EIATTR_KPARAM_INFO
	.align		4
.L_55:
        /*0048*/ 	.byte	0x04, 0x17
        /*004a*/ 	.short	(.L_57 - .L_56)
.L_56:
        /*004c*/ 	.word	0x00000000
        /*0050*/ 	.short	0x0000
        /*0052*/ 	.short	0x0000
        /*0054*/ 	.byte	0x00, 0xf5, 0x21, 0x00


	//----- nvinfo : EIATTR_SPARSE_MMA_MASK
	.align		4
.L_57:
        /*0058*/ 	.byte	0x03, 0x50
        /*005a*/ 	.short	0x0000


	//----- nvinfo : EIATTR_MAXREG_COUNT
	.align		4
        /*005c*/ 	.byte	0x03, 0x1b
        /*005e*/ 	.short	0x00ff


	//----- nvinfo : EIATTR_MERCURY_ISA_VERSION
	.align		4
        /*0060*/ 	.byte	0x03, 0x5f
        /*0062*/ 	.short	0x0101


	//----- nvinfo : EIATTR_VRC_CTA_INIT_COUNT
	.align		4
        /*0064*/ 	.byte	0x02, 0x4a
	.zero		1
	.zero		1


	//----- nvinfo : EIATTR_EXIT_INSTR_OFFSETS
	.align		4
        /*0068*/ 	.byte	0x04, 0x1c
        /*006a*/ 	.short	(.L_59 - .L_58)


	//   ....[0]....
.L_58:
        /*006c*/ 	.word	0x00000040


	//   ....[1]....
        /*0070*/ 	.word	0x00000190


	//----- nvinfo : EIATTR_CBANK_PARAM_SIZE
	.align		4
.L_59:
        /*0074*/ 	.byte	0x03, 0x19
        /*0076*/ 	.short	0x0020


	//----- nvinfo : EIATTR_PARAM_CBANK
	.align		4
        /*0078*/ 	.byte	0x04, 0x0a
        /*007a*/ 	.short	(.L_61 - .L_60)
	.align		4
.L_60:
        /*007c*/ 	.word	index@(.nv.constant0.mul)
        /*0080*/ 	.short	0x0380
        /*0082*/ 	.short	0x0020


	//----- nvinfo : EIATTR_SW_WAR
	.align		4
.L_61:
        /*0084*/ 	.byte	0x04, 0x36
        /*0086*/ 	.short	(.L_63 - .L_62)
.L_62:
        /*0088*/ 	.word	0x00000008
.L_63:


//--------------------- .nv.info.sub              --------------------------
	.section	.nv.info.sub,"",@"SHT_CUDA_INFO"
	.sectionflags	@""
	.align	4


	//----- nvinfo : EIATTR_CUDA_API_VERSION
	.align		4
        /*0000*/ 	.byte	0x04, 0x37
        /*0002*/ 	.short	(.L_65 - .L_64)
.L_64:
        /*0004*/ 	.word	0x00000082


	//----- nvinfo : EIATTR_KPARAM_INFO
	.align		4
.L_65:
        /*0008*/ 	.byte	0x04, 0x17
        /*000a*/ 	.short	(.L_67 - .L_66)
.L_66:
        /*000c*/ 	.word	0x00000000
        /*0010*/ 	.short	0x0004
        /*0012*/ 	.short	0x001c
        /*0014*/ 	.byte	0x00, 0xf0, 0x11, 0x00


	//----- nvinfo : EIATTR_KPARAM_INFO
	.align		4
.L_67:
        /*0018*/ 	.byte	0x04, 0x17
        /*001a*/ 	.short	(.L_69 - .L_68)
.L_68:
        /*001c*/ 	.word	0x00000000
        /*0020*/ 	.short	0x0003
        /*0022*/ 	.short	0x0018
        /*0024*/ 	.byte	0x00, 0xf0, 0x11, 0x00


	//----- nvinfo : EIATTR_KPARAM_INFO
	.align		4
.L_69:
        /*0028*/ 	.byte	0x04, 0x17
        /*002a*/ 	.short	(.L_71 - .L_70)
.L_70:
        /*002c*/ 	.word	0x00000000
        /*0030*/ 	.short	0x0002
        /*0032*/ 	.short	0x0010
        /*0034*/ 	.byte	0x00, 0xf5, 0x21, 0x00


	//----- nvinfo : EIATTR_KPARAM_INFO
	.align		4
.L_71:
        /*0038*/ 	.byte	0x04, 0x17
        /*003a*/ 	.short	(.L_73 - .L_72)
.L_72:
        /*003c*/ 	.word	0x00000000
        /*0040*/ 	.short	0x0001
        /*0042*/ 	.short	0x0008
        /*0044*/ 	.byte	0x00, 0xf5, 0x21, 0x00


	//----- nvinfo : EIATTR_KPARAM_INFO
	.align		4
.L_73:
        /*0048*/ 	.byte	0x04, 0x17
        /*004a*/ 	.short	(.L_75 - .L_74)
.L_74:
        /*004c*/ 	.word	0x00000000
        /*0050*/ 	.short	0x0000
        /*0052*/ 	.short	0x0000
        /*0054*/ 	.byte	0x00, 0xf5, 0x21, 0x00


	//----- nvinfo : EIATTR_SPARSE_MMA_MASK
	.align		4
.L_75:
        /*0058*/ 	.byte	0x03, 0x50
        /*005a*/ 	.short	0x0000


	//----- nvinfo : EIATTR_MAXREG_COUNT
	.align		4
        /*005c*/ 	.byte	0x03, 0x1b
        /*005e*/ 	.short	0x00ff


	//----- nvinfo : EIATTR_MERCURY_ISA_VERSION
	.align		4
        /*0060*/ 	.byte	0x03, 0x5f
        /*0062*/ 	.short	0x0101


	//----- nvinfo : EIATTR_VRC_CTA_INIT_COUNT
	.align		4
        /*0064*/ 	.byte	0x02, 0x4a
	.zero		1
	.zero		1


	//----- nvinfo : EIATTR_EXIT_INSTR_OFFSETS
	.align		4
        /*0068*/ 	.byte	0x04, 0x1c
        /*006a*/ 	.short	(.L_77 - .L_76)


	//   ....[0]....
.L_76:
        /*006c*/ 	.word	0x00000040


	//   ....[1]....
        /*0070*/ 	.word	0x00000190


	//----- nvinfo : EIATTR_CBANK_PARAM_SIZE
	.align		4
.L_77:
        /*0074*/ 	.byte	0x03, 0x19
        /*0076*/ 	.short	0x0020


	//----- nvinfo : EIATTR_PARAM_CBANK
	.align		4
        /*0078*/ 	.byte	0x04, 0x0a
        /*007a*/ 	.short	(.L_79 - .L_78)
	.align		4
.L_78:
        /*007c*/ 	.word	index@(.nv.constant0.sub)
        /*0080*/ 	.short	0x0380
        /*0082*/ 	.short	0x0020


	//----- nvinfo : EIATTR_SW_WAR
	.align		4
.L_79:
        /*0084*/ 	.byte	0x04, 0x36
        /*0086*/ 	.short	(.L_81 - .L_80)
.L_80:
        /*0088*/ 	.word	0x00000008
.L_81:


//--------------------- .nv.info.add              --------------------------
	.section	.nv.info.add,"",@"SHT_CUDA_INFO"
	.sectionflags	@""
	.align	4


	//----- nvinfo : EIATTR_CUDA_API_VERSION
	.align		4
        /*0000*/ 	.byte	0x04, 0x37
        /*0002*/ 	.short	(.L_83 - .L_82)
.L_82:
        /*0004*/ 	.word	0x00000082


	//----- nvinfo : EIATTR_KPARAM_INFO
	.align		4
.L_83:
        /*0008*/ 	.byte	0x04, 0x17
        /*000a*/ 	.short	(.L_85 - .L_84)
.L_84:
        /*000c*/ 	.word	0x00000000
        /*0010*/ 	.short	0x0004
        /*0012*/ 	.short	0x001c
        /*0014*/ 	.byte	0x00, 0xf0, 0x11, 0x00


	//----- nvinfo : EIATTR_KPARAM_INFO
	.align		4
.L_85:
        /*0018*/ 	.byte	0x04, 0x17
        /*001a*/ 	.short	(.L_87 - .L_86)
.L_86:
        /*001c*/ 	.word	0x00000000
        /*0020*/ 	.short	0x0003
        /*0022*/ 	.short	0x0018
        /*0024*/ 	.byte	0x00, 0xf0, 0x11, 0x00


	//----- nvinfo : EIATTR_KPARAM_INFO
	.align		4
.L_87:
        /*0028*/ 	.byte	0x04, 0x17
        /*002a*/ 	.short	(.L_89 - .L_88)
.L_88:
        /*002c*/ 	.word	0x00000000
        /*0030*/ 	.short	0x0002
        /*0032*/ 	.short	0x0010
        /*0034*/ 	.byte	0x00, 0xf5, 0x21, 0x00


	//----- nvinfo : EIATTR_KPARAM_INFO
	.align		4
.L_89:
        /*0038*/ 	.byte	0x04, 0x17
        /*003a*/ 	.short	(.L_91 - .L_90)
.L_90:
        /*003c*/ 	.word	0x00000000
        /*0040*/ 	.short	0x0001
        /*0042*/ 	.short	0x0008
        /*0044*/ 	.byte	0x00, 0xf5, 0x21, 0x00


	//----- nvinfo : EIATTR_KPARAM_INFO
	.align		4
.L_91:
        /*0048*/ 	.byte	0x04, 0x17
        /*004a*/ 	.short	(.L_93 - .L_92)
.L_92:
        /*004c*/ 	.word	0x00000000
        /*0050*/ 	.short	0x0000
        /*0052*/ 	.short	0x0000
        /*0054*/ 	.byte	0x00, 0xf5, 0x21, 0x00


	//----- nvinfo : EIATTR_SPARSE_MMA_MASK
	.align		4
.L_93:
        /*0058*/ 	.byte	0x03, 0x50
        /*005a*/ 	.short	0x0000


	//----- nvinfo : EIATTR_MAXREG_COUNT
	.align		4
        /*005c*/ 	.byte	0x03, 0x1b
        /*005e*/ 	.short	0x00ff


	//----- nvinfo : EIATTR_MERCURY_ISA_VERSION
	.align		4
        /*0060*/ 	.byte	0x03, 0x5f
        /*0062*/ 	.short	0x0101


	//----- nvinfo : EIATTR_VRC_CTA_INIT_COUNT
	.align		4
        /*0064*/ 	.byte	0x02, 0x4a
	.zero		1
	.zero		1


	//----- nvinfo : EIATTR_EXIT_INSTR_OFFSETS
	.align		4
        /*0068*/ 	.byte	0x04, 0x1c
        /*006a*/ 	.short	(.L_95 - .L_94)


	//   ....[0]....
.L_94:
        /*006c*/ 	.word	0x00000040


	//   ....[1]....
        /*0070*/ 	.word	0x00000190


	//----- nvinfo : EIATTR_CBANK_PARAM_SIZE
	.align		4
.L_95:
        /*0074*/ 	.byte	0x03, 0x19
        /*0076*/ 	.short	0x0020


	//----- nvinfo : EIATTR_PARAM_CBANK
	.align		4
        /*0078*/ 	.byte	0x04, 0x0a
        /*007a*/ 	.short	(.L_97 - .L_96)
	.align		4
.L_96:
        /*007c*/ 	.word	index@(.nv.constant0.add)
        /*0080*/ 	.short	0x0380
        /*0082*/ 	.short	0x0020


	//----- nvinfo : EIATTR_SW_WAR
	.align		4
.L_97:
        /*0084*/ 	.byte	0x04, 0x36
        /*0086*/ 	.short	(.L_99 - .L_98)
.L_98:
        /*0088*/ 	.word	0x00000008
.L_99:


//--------------------- .nv.callgraph             --------------------------
	.section	.nv.callgraph,"",@"SHT_CUDA_CALLGRAPH"
	.align	4
	.sectionentsize	8
	.align		4
        /*0000*/ 	.word	0x00000000
	.align		4
        /*0004*/ 	.word	0xffffffff
	.align		4
        /*0008*/ 	.word	0x00000000
	.align		4
        /*000c*/ 	.word	0xfffffffe
	.align		4
        /*0010*/ 	.word	0x00000000
	.align		4
        /*0014*/ 	.word	0xfffffffd
	.align		4
        /*0018*/ 	.word	0x00000000
	.align		4
        /*001c*/ 	.word	0xfffffffc


//--------------------- .text.division            --------------------------
	.section	.text.division,"ax",@progbits
	.align	128
        .global         division
        .type           division,@function
        .size           division,(.L_x_15 - division)
        .other          division,@"STO_CUDA_ENTRY STV_DEFAULT"
division:
.text.division:
[----:B------:R-:W-:Y:S01]  /*0000*/  LDC R1, c[0x0][0x37c] ;  /* 0x0000df00ff017b82 */ /* 0x000fe20000000800 */
[----:B------:R-:W0:Y:S02]  /*0010*/  LDCU.64 UR4, c[0x0][0x398] ;  /* 0x00007300ff0477ac */ /* 0x000e240008000a00 */
[----:B0-----:R-:W-:-:S06]  /*0020*/  UIMAD UR5, UR5, UR4, URZ ;  /* 0x00000004050572a4 */ /* 0x001fcc000f8e02ff */
[----:B------:R-:W-:-:S13]  /*0030*/  ISETP.NE.AND P0, PT, RZ, UR5, PT ;  /* 0x00000005ff007c0c */ /* 0x000fda000bf05270 */
[----:B------:R-:W-:Y:S05]  /*0040*/  @!P0 EXIT ;  /* 0x000000000000894d */ /* 0x000fea0003800000 */
[----:B------:R-:W0:Y:S01]  /*0050*/  S2R R2, SR_CTAID.X ;  /* 0x0000000000027919 */ /* 0x000e220000002500 */
[----:B------:R-:W1:Y:S01]  /*0060*/  LDC.64 R16, c[0x0][0x390] ;  /* 0x0000e400ff107b82 */ /* 0x000e620000000a00 */
[----:B------:R-:W0:Y:S01]  /*0070*/  LDCU UR4, c[0x0][0x360] ;  /* 0x00006c00ff0477ac */ /* 0x000e220008000800 */
[----:B------:R-:W0:Y:S01]  /*0080*/  S2R R3, SR_TID.X ;  /* 0x0000000000037919 */ /* 0x000e220000002100 */
[----:B------:R-:W2:Y:S05]  /*0090*/  LDCU.64 UR6, c[0x0][0x358] ;  /* 0x00006b00ff0677ac */ /* 0x000eaa0008000a00 */
[----:B------:R-:W3:Y:S01]  /*00a0*/  LDC.64 R14, c[0x0][0x380] ;  /* 0x0000e000ff0e7b82 */ /* 0x000ee20000000a00 */
[----:B------:R-:W4:Y:S07]  /*00b0*/  LDCU UR8, c[0x0][0x39c] ;  /* 0x00007380ff0877ac */ /* 0x000f2e0008000800 */
[----:B------:R-:W1:Y:S01]  /*00c0*/  LDC.64 R12, c[0x0][0x388] ;  /* 0x0000e200ff0c7b82 */ /* 0x000e620000000a00 */
[----:B0-----:R-:W-:Y:S01]  /*00d0*/  IMAD R2, R2, UR4, R3 ;  /* 0x0000000402027c24 */ /* 0x001fe2000f8e0203 */
[----:B--2-4-:R-:W-:-:S06]  /*00e0*/  UMOV UR4, URZ ;  /* 0x000000ff00047c82 */ /* 0x014fcc0008000000 */
.L_x_2:
[----:B------:R-:W-:-:S04]  /*00f0*/  VIADD R3, R2, UR4 ;  /* 0x0000000402037c36 */ /* 0x000fc80008000000 */
[----:B-1----:R-:W-:-:S06]  /*0100*/  IMAD.WIDE.U32 R8, R3, 0x8, R12 ;  /* 0x0000000803087825 */ /* 0x002fcc00078e000c */
[----:B------:R-:W2:Y:S01]  /*0110*/  LDG.E.64 R8, desc[UR6][R8.64] ;  /* 0x0000000608087981 */ /* 0x000ea2000c1e1b00 */
[----:B0--3--:R-:W-:-:S06]  /*0120*/  IMAD.WIDE.U32 R6, R3, 0x8, R14 ;  /* 0x0000000803067825 */ /* 0x009fcc00078e000e */
[----:B------:R-:W3:Y:S01]  /*0130*/  LDG.E.64 R6, desc[UR6][R6.64] ;  /* 0x0000000606067981 */ /* 0x000ee2000c1e1b00 */
[----:B------:R-:W-:Y:S01]  /*0140*/  IMAD.MOV.U32 R4, RZ, RZ, 0x1 ;  /* 0x00000001ff047424 */ /* 0x000fe200078e00ff */
[----:B------:R-:W-:Y:S01]  /*0150*/  ULEA UR4, UR8, UR4, 0x1 ;  /* 0x0000000408047291 */ /* 0x000fe2000f8e08ff */
[----:B------:R-:W-:Y:S03]  /*0160*/  BSSY.RECONVERGENT B0, `(.L_x_0) ;  /* 0x0000013000007945 */ /* 0x000fe60003800200 */
[----:B------:R-:W-:Y:S01]  /*0170*/  UISETP.GE.U32.AND UP0, UPT, UR4, UR5, UPT ;  /* 0x000000050400728c */ /* 0x000fe2000bf06070 */
[----:B--2---:R-:W0:Y:S01]  /*0180*/  MUFU.RCP64H R5, R9 ;  /* 0x0000000900057308 */ /* 0x004e220000001800 */
[----:B---3--:R-:W-:Y:S01]  /*0190*/  FSETP.GEU.AND P1, PT, |R7|, 6.5827683646048100446e-37, PT ;  /* 0x036000000700780b */ /* 0x008fe20003f2e200 */
[----:B0-----:R-:W-:-:S08]  /*01a0*/  DFMA R10, -R8, R4, 1 ;  /* 0x3ff00000080a742b */ /* 0x001fd00000000104 */
[----:B------:R-:W-:-:S08]  /*01b0*/  DFMA R10, R10, R10, R10 ;  /* 0x0000000a0a0a722b */ /* 0x000fd0000000000a */
[----:B------:R-:W-:-:S08]  /*01c0*/  DFMA R10, R4, R10, R4 ;  /* 0x0000000a040a722b */ /* 0x000fd00000000004 */
[----:B------:R-:W-:-:S08]  /*01d0*/  DFMA R4, -R8, R10, 1 ;  /* 0x3ff000000804742b */ /* 0x000fd0000000010a */
[----:B------:R-:W-:-:S08]  /*01e0*/  DFMA R4, R10, R4, R10 ;  /* 0x000000040a04722b */ /* 0x000fd0000000000a */
[----:B------:R-:W-:-:S08]  /*01f0*/  DMUL R10, R6, R4 ;  /* 0x00000004060a7228 */ /* 0x000fd00000000000 */
[----:B------:R-:W-:-:S08]  /*0200*/  DFMA R18, -R8, R10, R6 ;  /* 0x0000000a0812722b */ /* 0x000fd00000000106 */
[----:B------:R-:W-:-:S10]  /*0210*/  DFMA R4, R4, R18, R10 ;  /* 0x000000120404722b */ /* 0x000fd4000000000a */
[----:B------:R-:W-:-:S05]  /*0220*/  FFMA R0, RZ, R9, R5 ;  /* 0x00000009ff007223 */ /* 0x000fca0000000005 */
[----:B------:R-:W-:-:S13]  /*0230*/  FSETP.GT.AND P0, PT, |R0|, 1.469367938527859385e-39, PT ;  /* 0x001000000000780b */ /* 0x000fda0003f04200 */
[----:B------:R-:W-:Y:S05]  /*0240*/  @P0 BRA P1, `(.L_x_1) ;  /* 0x0000000000100947 */ /* 0x000fea0000800000 */
[----:B------:R-:W-:-:S07]  /*0250*/  MOV R0, 0x270 ;  /* 0x0000027000007802 */ /* 0x000fce0000000f00 */
[----:B------:R-:W-:Y:S05]  /*0260*/  CALL.REL.NOINC `($__internal_0_$__cuda_sm20_div_rn_f64_full) ;  /* 0x00000000001c7944 */ /* 0x000fea0003c00000 */
[----:B------:R-:W-:Y:S02]  /*0270*/  IMAD.MOV.U32 R4, RZ, RZ, R6 ;  /* 0x000000ffff047224 */ /* 0x000fe400078e0006 */
[----:B------:R-:W-:-:S07]  /*0280*/  IMAD.MOV.U32 R5, RZ, RZ, R7 ;  /* 0x000000ffff057224 */ /* 0x000fce00078e0007 */
.L_x_1:
[----:B------:R-:W-:Y:S05]  /*0290*/  BSYNC.RECONVERGENT B0 ;  /* 0x0000000000007941 */ /* 0x000fea0003800200 */
.L_x_0:
[----:B------:R-:W-:-:S05]  /*02a0*/  IMAD.WIDE.U32 R6, R3, 0x8, R16 ;  /* 0x0000000803067825 */ /* 0x000fca00078e0010 */
[----:B------:R0:W-:Y:S01]  /*02b0*/  STG.E.64 desc[UR6][R6.64], R4 ;  /* 0x0000000406007986 */ /* 0x0001e2000c101b06 */
[----:B------:R-:W-:Y:S05]  /*02c0*/  BRA.U !UP0, `(.L_x_2) ;  /* 0xfffffffd08887547 */ /* 0x000fea000b83ffff */
[----:B------:R-:W-:Y:S05]  /*02d0*/  EXIT ;  /* 0x000000000000794d */ /* 0x000fea0003800000 */
        .weak           $__internal_0_$__cuda_sm20_div_rn_f64_full
        .type           $__internal_0_$__cuda_sm20_div_rn_f64_full,@function
        .size           $__internal_0_$__cuda_sm20_div_rn_f64_full,(.L_x_15 - $__internal_0_$__cuda_sm20_div_rn_f64_full)
$__internal_0_$__cuda_sm20_div_rn_f64_full:
[C---:B------:R-:W-:Y:S01]  /*02e0*/  FSETP.GEU.AND P0, PT, |R9|.reuse, 1.469367938527859385e-39, PT ;  /* 0x001000000900780b */ /* 0x040fe20003f0e200 */
[----:B------:R-:W-:Y:S01]  /*02f0*/  IMAD.MOV.U32 R22, RZ, RZ, 0x1 ;  /* 0x00000001ff167424 */ /* 0x000fe200078e00ff */
[----:B------:R-:W-:Y:S01]  /*0300*/  LOP3.LUT R10, R9, 0x800fffff, RZ, 0xc0, !PT ;  /* 0x800fffff090a7812 */ /* 0x000fe200078ec0ff */
[----:B------:R-:W-:Y:S01]  /*0310*/  BSSY.RECONVERGENT B1, `(.L_x_3) ;  /* 0x0000054000017945 */ /* 0x000fe20003800200 */
[C---:B------:R-:W-:Y:S02]  /*0320*/  FSETP.GEU.AND P2, PT, |R7|.reuse, 1.469367938527859385e-39, PT ;  /* 0x001000000700780b */ /* 0x040fe40003f4e200 */
[----:B------:R-:W-:Y:S01]  /*0330*/  LOP3.LUT R11, R10, 0x3ff00000, RZ, 0xfc, !PT ;  /* 0x3ff000000a0b7812 */ /* 0x000fe200078efcff */
[----:B------:R-:W-:Y:S01]  /*0340*/  IMAD.MOV.U32 R10, RZ, RZ, R8 ;  /* 0x000000ffff0a7224 */ /* 0x000fe200078e0008 */
[----:B------:R-:W-:Y:S02]  /*0350*/  LOP3.LUT R4, R7, 0x7ff00000, RZ, 0xc0, !PT ;  /* 0x7ff0000007047812 */ /* 0x000fe400078ec0ff */
[----:B------:R-:W-:-:S03]  /*0360*/  LOP3.LUT R27, R9, 0x7ff00000, RZ, 0xc0, !PT ;  /* 0x7ff00000091b7812 */ /* 0x000fc600078ec0ff */
[----:B------:R-:W-:Y:S01]  /*0370*/  @!P0 DMUL R10, R8, 8.98846567431157953865e+307 ;  /* 0x7fe00000080a8828 */ /* 0x000fe20000000000 */
[----:B------:R-:W-:-:S03]  /*0380*/  ISETP.GE.U32.AND P1, PT, R4, R27, PT ;  /* 0x0000001b0400720c */ /* 0x000fc60003f26070 */
[----:B------:R-:W-:Y:S02]  /*0390*/  @!P2 LOP3.LUT R5, R9, 0x7ff00000, RZ, 0xc0, !PT ;  /* 0x7ff000000905a812 */ /* 0x000fe400078ec0ff */
[----:B------:R-:W0:Y:S02]  /*03a0*/  MUFU.RCP64H R23, R11 ;  /* 0x0000000b00177308 */ /* 0x000e240000001800 */
[----:B------:R-:W-:Y:S01]  /*03b0*/  @!P2 ISETP.GE.U32.AND P3, PT, R4, R5, PT ;  /* 0x000000050400a20c */ /* 0x000fe20003f66070 */
[----:B------:R-:W-:Y:S01]  /*03c0*/  IMAD.MOV.U32 R5, RZ, RZ, 0x1ca00000 ;  /* 0x1ca00000ff057424 */ /* 0x000fe200078e00ff */
[----:B------:R-:W-:-:S04]  /*03d0*/  @!P0 LOP3.LUT R27, R11, 0x7ff00000, RZ, 0xc0, !PT ;  /* 0x7ff000000b1b8812 */ /* 0x000fc800078ec0ff */
[----:B------:R-:W-:-:S04]  /*03e0*/  @!P2 SEL R21, R5, 0x63400000, !P3 ;  /* 0x634000000515a807 */ /* 0x000fc80005800000 */
[----:B------:R-:W-:-:S04]  /*03f0*/  @!P2 LOP3.LUT R24, R21, 0x80000000, R7, 0xf8, !PT ;  /* 0x800000001518a812 */ /* 0x000fc800078ef807 */
[----:B------:R-:W-:Y:S01]  /*0400*/  @!P2 LOP3.LUT R25, R24, 0x100000, RZ, 0xfc, !PT ;  /* 0x001000001819a812 */ /* 0x000fe200078efcff */
[----:B0-----:R-:W-:Y:S01]  /*0410*/  DFMA R18, R22, -R10, 1 ;  /* 0x3ff000001612742b */ /* 0x001fe2000000080a */
[----:B------:R-:W-:-:S07]  /*0420*/  @!P2 IMAD.MOV.U32 R24, RZ, RZ, RZ ;  /* 0x000000ffff18a224 */ /* 0x000fce00078e00ff */
[----:B------:R-:W-:-:S08]  /*0430*/  DFMA R18, R18, R18, R18 ;  /* 0x000000121212722b */ /* 0x000fd00000000012 */
[----:B------:R-:W-:Y:S01]  /*0440*/  DFMA R22, R22, R18, R22 ;  /* 0x000000121616722b */ /* 0x000fe20000000016 */
[----:B------:R-:W-:Y:S01]  /*0450*/  SEL R19, R5, 0x63400000, !P1 ;  /* 0x6340000005137807 */ /* 0x000fe20004800000 */
[----:B------:R-:W-:-:S03]  /*0460*/  IMAD.MOV.U32 R18, RZ, RZ, R6 ;  /* 0x000000ffff127224 */ /* 0x000fc600078e0006 */
[----:B------:R-:W-:-:S03]  /*0470*/  LOP3.LUT R19, R19, 0x800fffff, R7, 0xf8, !PT ;  /* 0x800fffff13137812 */ /* 0x000fc600078ef807 */
[----:B------:R-:W-:-:S03]  /*0480*/  DFMA R20, R22, -R10, 1 ;  /* 0x3ff000001614742b */ /* 0x000fc6000000080a */
[----:B------:R-:W-:-:S05]  /*0490*/  @!P2 DFMA R18, R18, 2, -R24 ;  /* 0x400000001212a82b */ /* 0x000fca0000000818 */
[----:B------:R-:W-:-:S08]  /*04a0*/  DFMA R20, R22, R20, R22 ;  /* 0x000000141614722b */ /* 0x000fd00000000016 */
[----:B------:R-:W-:-:S08]  /*04b0*/  DMUL R22, R20, R18 ;  /* 0x0000001214167228 */ /* 0x000fd00000000000 */
[----:B------:R-:W-:-:S08]  /*04c0*/  DFMA R24, R22, -R10, R18 ;  /* 0x8000000a1618722b */ /* 0x000fd00000000012 */
[----:B------:R-:W-:Y:S01]  /*04d0*/  DFMA R24, R20, R24, R22 ;  /* 0x000000181418722b */ /* 0x000fe20000000016 */
[----:B------:R-:W-:Y:S01]  /*04e0*/  IMAD.MOV.U32 R20, RZ, RZ, R4 ;  /* 0x000000ffff147224 */ /* 0x000fe200078e0004 */
[----:B------:R-:W-:Y:S01]  /*04f0*/  @!P2 LOP3.LUT R20, R19, 0x7ff00000, RZ, 0xc0, !PT ;  /* 0x7ff000001314a812 */ /* 0x000fe200078ec0ff */
[----:B------:R-:W-:-:S04]  /*0500*/  VIADD R22, R27, 0xffffffff ;  /* 0xffffffff1b167836 */ /* 0x000fc80000000000 */
[----:B------:R-:W-:-:S05]  /*0510*/  VIADD R21, R20, 0xffffffff ;  /* 0xffffffff14157836 */ /* 0x000fca0000000000 */
[----:B------:R-:W-:-:S04]  /*0520*/  ISETP.GT.U32.AND P0, PT, R21, 0x7feffffe, PT ;  /* 0x7feffffe1500780c */ /* 0x000fc80003f04070 */
[----:B------:R-:W-:-:S13]  /*0530*/  ISETP.GT.U32.OR P0, PT, R22, 0x7feffffe, P0 ;  /* 0x7feffffe1600780c */ /* 0x000fda0000704470 */
[----:B------:R-:W-:Y:S05]  /*0540*/  @P0 BRA `(.L_x_4) ;  /* 0x00000000006c0947 */ /* 0x000fea0003800000 */
[----:B------:R-:W-:Y:S01]  /*0550*/  LOP3.LUT R7, R9, 0x7ff00000, RZ, 0xc0, !PT ;  /* 0x7ff0000009077812 */ /* 0x000fe200078ec0ff */
[----:B------:R-:W-:-:S03]  /*0560*/  IMAD.MOV.U32 R20, RZ, RZ, RZ ;  /* 0x000000ffff147224 */ /* 0x000fc600078e00ff */
[CC--:B------:R-:W-:Y:S02]  /*0570*/  VIADDMNMX R6, R4.reuse, -R7.reuse, 0xb9600000, !PT ;  /* 0xb960000004067446 */ /* 0x0c0fe40007800907 */
[----:B------:R-:W-:Y:S02]  /*0580*/  ISETP.GE.U32.AND P0, PT, R4, R7, PT ;  /* 0x000000070400720c */ /* 0x000fe40003f06070 */
[----:B------:R-:W-:Y:S02]  /*0590*/  VIMNMX R6, PT, PT, R6, 0x46a00000, PT ;  /* 0x46a0000006067848 */ /* 0x000fe40003fe0100 */
[----:B------:R-:W-:-:S05]  /*05a0*/  SEL R5, R5, 0x63400000, !P0 ;  /* 0x6340000005057807 */ /* 0x000fca0004000000 */
[----:B------:R-:W-:-:S04]  /*05b0*/  IMAD.IADD R6, R6, 0x1, -R5 ;  /* 0x0000000106067824 */ /* 0x000fc800078e0a05 */
[----:B------:R-:W-:-:S06]  /*05c0*/  VIADD R21, R6, 0x7fe00000 ;  /* 0x7fe0000006157836 */ /* 0x000fcc0000000000 */
[----:B------:R-:W-:-:S10]  /*05d0*/  DMUL R4, R24, R20 ;  /* 0x0000001418047228 */ /* 0x000fd40000000000 */
[----:B------:R-:W-:-:S13]  /*05e0*/  FSETP.GTU.AND P0, PT, |R5|, 1.469367938527859385e-39, PT ;  /* 0x001000000500780b */ /* 0x000fda0003f0c200 */
[----:B------:R-:W-:Y:S05]  /*05f0*/  @P0 BRA `(.L_x_5) ;  /* 0x0000000000940947 */ /* 0x000fea0003800000 */
[----:B------:R-:W-:Y:S01]  /*0600*/  DFMA R10, R24, -R10, R18 ;  /* 0x8000000a180a722b */ /* 0x000fe20000000012 */
[----:B------:R-:W-:-:S09]  /*0610*/  IMAD.MOV.U32 R20, RZ, RZ, RZ ;  /* 0x000000ffff147224 */ /* 0x000fd200078e00ff */
[C---:B------:R-:W-:Y:S02]  /*0620*/  FSETP.NEU.AND P0, PT, R11.reuse, RZ, PT ;  /* 0x000000ff0b00720b */ /* 0x040fe40003f0d000 */
[----:B------:R-:W-:-:S04]  /*0630*/  LOP3.LUT R7, R11, 0x80000000, R9, 0x48, !PT ;  /* 0x800000000b077812 */ /* 0x000fc800078e4809 */
[----:B------:R-:W-:-:S07]  /*0640*/  LOP3.LUT R21, R7, R21, RZ, 0xfc, !PT ;  /* 0x0000001507157212 */ /* 0x000fce00078efcff */
[----:B------:R-:W-:Y:S05]  /*0650*/  @!P0 BRA `(.L_x_5) ;  /* 0x00000000007c8947 */ /* 0x000fea0003800000 */
[----:B------:R-:W-:Y:S01]  /*0660*/  IMAD.MOV R9, RZ, RZ, -R6 ;  /* 0x000000ffff097224 */ /* 0x000fe200078e0a06 */
[----:B------:R-:W-:Y:S01]  /*0670*/  DMUL.RP R20, R24, R20 ;  /* 0x0000001418147228 */ /* 0x000fe20000008000 */
[----:B------:R-:W-:-:S06]  /*0680*/  IMAD.MOV.U32 R8, RZ, RZ, RZ ;  /* 0x000000ffff087224 */ /* 0x000fcc00078e00ff */
[----:B------:R-:W-:-:S03]  /*0690*/  DFMA R8, R4, -R8, R24 ;  /* 0x800000080408722b */ /* 0x000fc60000000018 */
[----:B------:R-:W-:-:S03]  /*06a0*/  LOP3.LUT R7, R21, R7, RZ, 0x3c, !PT ;  /* 0x0000000715077212 */ /* 0x000fc600078e3cff */
[----:B------:R-:W-:-:S04]  /*06b0*/  IADD3 R8, PT, PT, -R6, -0x43300000, RZ ;  /* 0xbcd0000006087810 */ /* 0x000fc80007ffe1ff */
[----:B------:R-:W-:-:S04]  /*06c0*/  FSETP.NEU.AND P0, PT, |R9|, R8, PT ;  /* 0x000000080900720b */ /* 0x000fc80003f0d200 */
[----:B------:R-:W-:Y:S02]  /*06d0*/  FSEL R4, R20, R4, !P0 ;  /* 0x0000000414047208 */ /* 0x000fe40004000000 */
[----:B------:R-:W-:Y:S01]  /*06e0*/  FSEL R5, R7, R5, !P0 ;  /* 0x0000000507057208 */ /* 0x000fe20004000000 */
[----:B------:R-:W-:Y:S06]  /*06f0*/  BRA `(.L_x_5) ;  /* 0x0000000000547947 */ /* 0x000fec0003800000 */
.L_x_4:
[----:B------:R-:W-:-:S14]  /*0700*/  DSETP.NAN.AND P0, PT, R6, R6, PT ;  /* 0x000000060600722a */ /* 0x000fdc0003f08000 */
[----:B------:R-:W-:Y:S05]  /*0710*/  @P0 BRA `(.L_x_6) ;  /* 0x0000000000440947 */ /* 0x000fea0003800000 */
[----:B------:R-:W-:-:S14]  /*0720*/  DSETP.NAN.AND P0, PT, R8, R8, PT ;  /* 0x000000080800722a */ /* 0x000fdc0003f08000 */
[----:B------:R-:W-:Y:S05]  /*0730*/  @P0 BRA `(.L_x_7) ;  /* 0x0000000000300947 */ /* 0x000fea0003800000 */
[----:B------:R-:W-:Y:S01]  /*0740*/  ISETP.NE.AND P0, PT, R20, R27, PT ;  /* 0x0000001b1400720c */ /* 0x000fe20003f05270 */
[----:B------:R-:W-:Y:S02]  /*0750*/  IMAD.MOV.U32 R4, RZ, RZ, 0x0 ;  /* 0x00000000ff047424 */ /* 0x000fe400078e00ff */
[----:B------:R-:W-:-:S10]  /*0760*/  IMAD.MOV.U32 R5, RZ, RZ, -0x80000 ;  /* 0xfff80000ff057424 */ /* 0x000fd400078e00ff */
[----:B------:R-:W-:Y:S05]  /*0770*/  @!P0 BRA `(.L_x_5) ;  /* 0x0000000000348947 */ /* 0x000fea0003800000 */
[----:B------:R-:W-:Y:S02]  /*0780*/  ISETP.NE.AND P0, PT, R20, 0x7ff00000, PT ;  /* 0x7ff000001400780c */ /* 0x000fe40003f05270 */
[----:B------:R-:W-:Y:S02]  /*0790*/  LOP3.LUT R5, R7, 0x80000000, R9, 0x48, !PT ;  /* 0x8000000007057812 */ /* 0x000fe400078e4809 */
[----:B------:R-:W-:-:S13]  /*07a0*/  ISETP.EQ.OR P0, PT, R27, RZ, !P0 ;  /* 0x000000ff1b00720c */ /* 0x000fda0004702670 */
[----:B------:R-:W-:Y:S01]  /*07b0*/  @P0 LOP3.LUT R6, R5, 0x7ff00000, RZ, 0xfc, !PT ;  /* 0x7ff0000005060812 */ /* 0x000fe200078efcff */
[----:B------:R-:W-:Y:S02]  /*07c0*/  @!P0 IMAD.MOV.U32 R4, RZ, RZ, RZ ;  /* 0x000000ffff048224 */ /* 0x000fe400078e00ff */
[----:B------:R-:W-:Y:S02]  /*07d0*/  @P0 IMAD.MOV.U32 R4, RZ, RZ, RZ ;  /* 0x000000ffff040224 */ /* 0x000fe400078e00ff */
[----:B------:R-:W-:Y:S01]  /*07e0*/  @P0 IMAD.MOV.U32 R5, RZ, RZ, R6 ;  /* 0x000000ffff050224 */ /* 0x000fe200078e0006 */
[----:B------:R-:W-:Y:S06]  /*07f0*/  BRA `(.L_x_5) ;  /* 0x0000000000147947 */ /* 0x000fec0003800000 */
.L_x_7:
[----:B------:R-:W-:Y:S01]  /*0800*/  LOP3.LUT R5, R9, 0x80000, RZ, 0xfc, !PT ;  /* 0x0008000009057812 */ /* 0x000fe200078efcff */
[----:B------:R-:W-:Y:S01]  /*0810*/  IMAD.MOV.U32 R4, RZ, RZ, R8 ;  /* 0x000000ffff047224 */ /* 0x000fe200078e0008 */
[----:B------:R-:W-:Y:S06]  /*0820*/  BRA `(.L_x_5) ;  /* 0x0000000000087947 */ /* 0x000fec0003800000 */
.L_x_6:
[----:B------:R-:W-:Y:S01]  /*0830*/  LOP3.LUT R5, R7, 0x80000, RZ, 0xfc, !PT ;  /* 0x0008000007057812 */ /* 0x000fe200078efcff */
[----:B------:R-:W-:-:S07]  /*0840*/  IMAD.MOV.U32 R4, RZ, RZ, R6 ;  /* 0x000000ffff047224 */ /* 0x000fce00078e0006 */
.L_x_5:
[----:B------:R-:W-:Y:S05]  /*0850*/  BSYNC.RECONVERGENT B1 ;  /* 0x0000000000017941 */ /* 0x000fea0003800200 */
.L_x_3:
[----:B------:R-:W-:Y:S02]  /*0860*/  IMAD.MOV.U32 R6, RZ, RZ, R4 ;  /* 0x000000ffff067224 */ /* 0x000fe400078e0004 */
[----:B------:R-:W-:Y:S02]  /*0870*/  IMAD.MOV.U32 R7, RZ, RZ, R5 ;  /* 0x000000ffff077224 */ /* 0x000fe400078e0005 */
[----:B------:R-:W-:Y:S02]  /*0880*/  IMAD.MOV.U32 R4, RZ, RZ, R0 ;  /* 0x000000ffff047224 */ /* 0x000fe400078e0000 */
[----:B------:R-:W-:-:S04]  /*0890*/  IMAD.MOV.U32 R5, RZ, RZ, 0x0 ;  /* 0x00000000ff057424 */ /* 0x000fc800078e00ff */
[----:B------:R-:W-:Y:S05]  /*08a0*/  RET.REL.NODEC R4 `(division) ;  /* 0xfffffff404d47950 */ /* 0x000fea0003c3ffff */
.L_x_8:
[----:B------:R-:W-:-:S00]  /*08b0*/  BRA `(.L_x_8) ;  /* 0xfffffffc00fc7947 */ /* 0x000fc0000383ffff */
[----:B------:R-:W-:-:S00]  /*08c0*/  NOP ;  /* 0x0000000000007918 */ /* 0x000fc00000000000 */
        /* <DEDUP_REMOVED lines=11> */
.L_x_15:


//--------------------- .text.mul                 --------------------------
	.section	.text.mul,"ax",@progbits
	.align	128
        .global         mul
        .type           mul,@function
        .size           mul,(.L_x_17 - mul)
        .other          mul,@"STO_CUDA_ENTRY STV_DEFAULT"
mul:
.text.mul:
        /* <DEDUP_REMOVED lines=10> */
[----:B------:R-:W3:Y:S08]  /*00a0*/  LDC.64 R10, c[0x0][0x380] ;  /* 0x0000e000ff0a7b82 */ /* 0x000ef00000000a00 */
[----:B------:R-:W4:Y:S01]  /*00b0*/  LDC.64 R12, c[0x0][0x388] ;  /* 0x0000e200ff0c7b82 */ /* 0x000f220000000a00 */
[----:B0-----:R-:W-:Y:S01]  /*00c0*/  IMAD R0, R0, UR4, R3 ;  /* 0x0000000400007c24 */ /* 0x001fe2000f8e0203 */
[----:B--2---:R-:W-:-:S06]  /*00d0*/  UMOV UR4, URZ ;  /* 0x000000ff00047c82 */ /* 0x004fcc0008000000 */
.L_x_9:
[----:B0-----:R-:W-:-:S05]  /*00e0*/  IADD3 R9, PT, PT, R0, UR4, RZ ;  /* 0x0000000400097c10 */ /* 0x001fca000fffe0ff */
[----:B---3--:R-:W-:-:S04]  /*00f0*/  IMAD.WIDE.U32 R2, R9, 0x8, R10 ;  /* 0x0000000809027825 */ /* 0x008fc800078e000a */
[C---:B----4-:R-:W-:Y:S02]  /*0100*/  IMAD.WIDE.U32 R4, R9.reuse, 0x8, R12 ;  /* 0x0000000809047825 */ /* 0x050fe400078e000c */
[----:B------:R-:W2:Y:S04]  /*0110*/  LDG.E.64 R2, desc[UR8][R2.64] ;  /* 0x0000000802027981 */ /* 0x000ea8000c1e1b00 */
[----:B------:R-:W2:Y:S01]  /*0120*/  LDG.E.64 R4, desc[UR8][R4.64] ;  /* 0x0000000804047981 */ /* 0x000ea2000c1e1b00 */
[----:B-1----:R-:W-:Y:S01]  /*0130*/  IMAD.WIDE.U32 R8, R9, 0x8, R14 ;  /* 0x0000000809087825 */ /* 0x002fe200078e000e */
[----:B------:R-:W-:-:S04]  /*0140*/  ULEA UR4, UR7, UR4, 0x1 ;  /* 0x0000000407047291 */ /* 0x000fc8000f8e08ff */
[----:B------:R-:W-:Y:S01]  /*0150*/  UISETP.GE.U32.AND UP0, UPT, UR4, UR5, UPT ;  /* 0x000000050400728c */ /* 0x000fe2000bf06070 */
[----:B--2---:R-:W-:-:S07]  /*0160*/  DMUL R6, R2, R4 ;  /* 0x0000000402067228 */ /* 0x004fce0000000000 */
[----:B------:R0:W-:Y:S01]  /*0170*/  STG.E.64 desc[UR8][R8.64], R6 ;  /* 0x0000000608007986 */ /* 0x0001e2000c101b08 */
[----:B------:R-:W-:Y:S05]  /*0180*/  BRA.U !UP0, `(.L_x_9) ;  /* 0xfffffffd08d47547 */ /* 0x000fea000b83ffff */
[----:B------:R-:W-:Y:S05]  /*0190*/  EXIT ;  /* 0x000000000000794d */ /* 0x000fea0003800000 */
.L_x_10:
        /* <DEDUP_REMOVED lines=14> */
.L_x_17:


//--------------------- .text.sub                 --------------------------
	.section	.text.sub,"ax",@progbits
	.align	128
        .global         sub
        .type           sub,@function
        .size           sub,(.L_x_18 - sub)
        .other          sub,@"STO_CUDA_ENTRY STV_DEFAULT"
sub:
.text.sub:
        /* <DEDUP_REMOVED lines=14> */
.L_x_11:
        /* <DEDUP_REMOVED lines=8> */
[----:B--2---:R-:W-:-:S07]  /*0160*/  DADD R6, R2, -R4 ;  /* 0x0000000002067229 */ /* 0x004fce0000000804 */
[----:B------:R0:W-:Y:S01]  /*0170*/  STG.E.64 desc[UR8][R8.64], R6 ;  /* 0x0000000608007986 */ /* 0x0001e2000c101b08 */
[----:B------:R-:W-:Y:S05]  /*0180*/  BRA.U !UP0, `(.L_x_11) ;  /* 0xfffffffd08d47547 */ /* 0x000fea000b83ffff */
[----:B------:R-:W-:Y:S05]  /*0190*/  EXIT ;  /* 0x000000000000794d */ /* 0x000fea0003800000 */
.L_x_12:
        /* <DEDUP_REMOVED lines=14> */
.L_x_18:


//--------------------- .text.add                 --------------------------
	.section	.text.add,"ax",@progbits
	.align	128
        .global         add
        .type           add,@function
        .size           add,(.L_x_19 - add)
        .other          add,@"STO_CUDA_ENTRY STV_DEFAULT"
add:
.text.add:
        /* <DEDUP_REMOVED lines=14> */
.L_x_13:
        /* <DEDUP_REMOVED lines=8> */
[----:B--2---:R-:W-:-:S07]  /*0160*/  DADD R6, R2, R4 ;  /* 0x0000000002067229 */ /* 0x004fce0000000004 */
[----:B------:R0:W-:Y:S01]  /*0170*/  STG.E.64 desc[UR8][R8.64], R6 ;  /* 0x0000000608007986 */ /* 0x0001e2000c101b08 */
[----:B------:R-:W-:Y:S05]  /*0180*/  BRA.U !UP0, `(.L_x_13) ;  /* 0xfffffffd08d47547 */ /* 0x000fea000b83ffff */
[----:B------:R-:W-:Y:S05]  /*0190*/  EXIT ;  /* 0x000000000000794d */ /* 0x000fea0003800000 */
.L_x_14:
        /* <DEDUP_REMOVED lines=14> */
.L_x_19:


//--------------------- .nv.shared.reserved.0     --------------------------
	.section	.nv.shared.reserved.0,"aw",@nobits
	.weak		__nv_reservedSMEM_offset_0_alias
	.size		__nv_reservedSMEM_offset_0_alias, 0, 64
	.other		__nv_reservedSMEM_offset_0_alias,@"STO_CUDA_RESERVED_SHARED STV_DEFAULT"
__nv_reservedSMEM_offset_0_alias:
	.zero		0
	.zero		64


//--------------------- .nv.constant0.division    --------------------------
	.section	.nv.constant0.division,"a",@progbits
	.sectionflags	@""
	.align	4
.nv.constant0.division:
	.zero		928


//--------------------- .nv.constant0.mul         --------------------------
	.section	.nv.constant0.mul,"a",@progbits
	.sectionflags	@""
	.align	4
.nv.constant0.mul:
	.zero		928


//--------------------- .nv.constant0.sub         --------------------------
	.section	.nv.constant0.sub,"a",@progbits
	.sectionflags	@""
	.align	4
.nv.constant0.sub:
	.zero		928


//--------------------- .nv.constant0.add         --------------------------
	.section	.nv.constant0.add,"a",@progbits
	.sectionflags	@""
	.align	4
.nv.constant0.add:
	.zero		928


//--------------------- SYMBOLS --------------------------

	.type		.nv.reservedSmem.offset0,@object
	.size		.nv.reservedSmem.offset0,0x4
